	.headerflags	@"EF_CUDA_TEXMODE_UNIFIED EF_CUDA_64BIT_ADDRESS EF_CUDA_ACCELERATORS EF_CUDA_SM90 EF_CUDA_VIRTUAL_SM(EF_CUDA_SM90)"
	.elftype	@"ET_EXEC"


//--------------------- .nv.info                  --------------------------
	.section	.nv.info,"",@"SHT_CUDA_INFO"
	.align	4


	//----- nvinfo : EIATTR_REGCOUNT
	.align		4
        /*0000*/ 	.byte	0x04, 0x2f
        /*0002*/ 	.short	(.L_3 - .L_2)
	.align		4
.L_2:
        /*0004*/ 	.word	index@(triton_poi_fused__native_batch_norm_legit_no_training_relu_18)
        /*0008*/ 	.word	0x00000020


	//----- nvinfo : EIATTR_MIN_STACK_SIZE
	.align		4
.L_3:
        /*000c*/ 	.byte	0x04, 0x12
        /*000e*/ 	.short	(.L_5 - .L_4)
	.align		4
.L_4:
        /*0010*/ 	.word	index@(triton_poi_fused__native_batch_norm_legit_no_training_relu_18)
        /*0014*/ 	.word	0x00000000


	//----- nvinfo : EIATTR_FRAME_SIZE
	.align		4
.L_5:
        /*0018*/ 	.byte	0x04, 0x11
        /*001a*/ 	.short	(.L_7 - .L_6)
	.align		4
.L_6:
        /*001c*/ 	.word	index@(triton_poi_fused__native_batch_norm_legit_no_training_relu_18)
        /*0020*/ 	.word	0x00000000


	//----- nvinfo : EIATTR_MIN_STACK_SIZE
	.align		4
.L_7:
        /*0024*/ 	.byte	0x04, 0x12
        /*0026*/ 	.short	(.L_9 - .L_8)
	.align		4
.L_8:
        /*0028*/ 	.word	index@(triton_poi_fused__native_batch_norm_legit_no_training_relu_18)
        /*002c*/ 	.word	0x00000000
.L_9:


//--------------------- .nv.info.triton_poi_fused__native_batch_norm_legit_no_training_relu_18 --------------------------
	.section	.nv.info.triton_poi_fused__native_batch_norm_legit_no_training_relu_18,"",@"SHT_CUDA_INFO"
	.sectionflags	@""
	.align	4


	//----- nvinfo : EIATTR_CUDA_API_VERSION
	.align		4
        /*0000*/ 	.byte	0x04, 0x37
        /*0002*/ 	.short	(.L_11 - .L_10)
.L_10:
        /*0004*/ 	.word	0x0000007c


	//----- nvinfo : EIATTR_KPARAM_INFO
	.align		4
.L_11:
        /*0008*/ 	.byte	0x04, 0x17
        /*000a*/ 	.short	(.L_13 - .L_12)
.L_12:
        /*000c*/ 	.word	0x00000000
        /*0010*/ 	.short	0x0007
        /*0012*/ 	.short	0x0034
        /*0014*/ 	.byte	0x00, 0xf0, 0x11, 0x00


	//----- nvinfo : EIATTR_KPARAM_INFO
	.align		4
.L_13:
        /*0018*/ 	.byte	0x04, 0x17
        /*001a*/ 	.short	(.L_15 - .L_14)
.L_14:
        /*001c*/ 	.word	0x00000000
        /*0020*/ 	.short	0x0006
        /*0022*/ 	.short	0x0030
        /*0024*/ 	.byte	0x00, 0xf0, 0x11, 0x00


	//----- nvinfo : EIATTR_KPARAM_INFO
	.align		4
.L_15:
        /*0028*/ 	.byte	0x04, 0x17
        /*002a*/ 	.short	(.L_17 - .L_16)
.L_16:
        /*002c*/ 	.word	0x00000000
        /*0030*/ 	.short	0x0005
        /*0032*/ 	.short	0x0028
        /*0034*/ 	.byte	0x00, 0xf4, 0x21, 0x00


	//----- nvinfo : EIATTR_KPARAM_INFO
	.align		4
.L_17:
        /*0038*/ 	.byte	0x04, 0x17
        /*003a*/ 	.short	(.L_19 - .L_18)
.L_18:
        /*003c*/ 	.word	0x00000000
        /*0040*/ 	.short	0x0004
        /*0042*/ 	.short	0x0020
        /*0044*/ 	.byte	0x00, 0xf4, 0x21, 0x00


	//----- nvinfo : EIATTR_KPARAM_INFO
	.align		4
.L_19:
        /*0048*/ 	.byte	0x04, 0x17
        /*004a*/ 	.short	(.L_21 - .L_20)
.L_20:
        /*004c*/ 	.word	0x00000000
        /*0050*/ 	.short	0x0003
        /*0052*/ 	.short	0x0018
        /*0054*/ 	.byte	0x00, 0xf4, 0x21, 0x00


	//----- nvinfo : EIATTR_KPARAM_INFO
	.align		4
.L_21:
        /*0058*/ 	.byte	0x04, 0x17
        /*005a*/ 	.short	(.L_23 - .L_22)
.L_22:
        /*005c*/ 	.word	0x00000000
        /*0060*/ 	.short	0x0002
        /*0062*/ 	.short	0x0010
        /*0064*/ 	.byte	0x00, 0xf4, 0x21, 0x00


	//----- nvinfo : EIATTR_KPARAM_INFO
	.align		4
.L_23:
        /*0068*/ 	.byte	0x04, 0x17
        /*006a*/ 	.short	(.L_25 - .L_24)
.L_24:
        /*006c*/ 	.word	0x00000000
        /*0070*/ 	.short	0x0001
        /*0072*/ 	.short	0x0008
        /*0074*/ 	.byte	0x00, 0xf4, 0x21, 0x00


	//----- nvinfo : EIATTR_KPARAM_INFO
	.align		4
.L_25:
        /*0078*/ 	.byte	0x04, 0x17
        /*007a*/ 	.short	(.L_27 - .L_26)
.L_26:
        /*007c*/ 	.word	0x00000000
        /*0080*/ 	.short	0x0000
        /*0082*/ 	.short	0x0000
        /*0084*/ 	.byte	0x00, 0xf4, 0x21, 0x00


	//----- nvinfo : EIATTR_SPARSE_MMA_MASK
	.align		4
.L_27:
        /*0088*/ 	.byte	0x03, 0x50
        /*008a*/ 	.short	0x0000


	//----- nvinfo : EIATTR_MAXREG_COUNT
	.align		4
        /*008c*/ 	.byte	0x03, 0x1b
        /*008e*/ 	.short	0x00ff


	//----- nvinfo : EIATTR_EXIT_INSTR_OFFSETS
	.align		4
        /*0090*/ 	.byte	0x04, 0x1c
        /*0092*/ 	.short	(.L_29 - .L_28)


	//   ....[0]....
.L_28:
        /*0094*/ 	.word	0x00001d40


	//   ....[1]....
        /*0098*/ 	.word	0x00001df0


	//----- nvinfo : EIATTR_REQNTID
	.align		4
.L_29:
        /*009c*/ 	.byte	0x04, 0x10
        /*009e*/ 	.short	(.L_31 - .L_30)
.L_30:
        /*00a0*/ 	.word	0x00000100
        /*00a4*/ 	.word	0x00000001
        /*00a8*/ 	.word	0x00000001


	//----- nvinfo : EIATTR_CBANK_PARAM_SIZE
	.align		4
.L_31:
        /*00ac*/ 	.byte	0x03, 0x19
        /*00ae*/ 	.short	0x0038


	//----- nvinfo : EIATTR_PARAM_CBANK
	.align		4
        /*00b0*/ 	.byte	0x04, 0x0a
        /*00b2*/ 	.short	(.L_33 - .L_32)
	.align		4
.L_32:
        /*00b4*/ 	.word	index@(.nv.constant0.triton_poi_fused__native_batch_norm_legit_no_training_relu_18)
        /*00b8*/ 	.short	0x0210
        /*00ba*/ 	.short	0x0038


	//----- nvinfo : EIATTR_SW_WAR
	.align		4
.L_33:
        /*00bc*/ 	.byte	0x04, 0x36
        /*00be*/ 	.short	(.L_35 - .L_34)
.L_34:
        /*00c0*/ 	.word	0x00000008
.L_35:


//--------------------- .nv.callgraph             --------------------------
	.section	.nv.callgraph,"",@"SHT_CUDA_CALLGRAPH"
	.align	4
	.sectionentsize	8
	.align		4
        /*0000*/ 	.word	0x00000000
	.align		4
        /*0004*/ 	.word	0xffffffff
	.align		4
        /*0008*/ 	.word	0x00000000
	.align		4
        /*000c*/ 	.word	0xfffffffe
	.align		4
        /*0010*/ 	.word	0x00000000
	.align		4
        /*0014*/ 	.word	0xfffffffd
	.align		4
        /*0018*/ 	.word	0x00000000
	.align		4
        /*001c*/ 	.word	0xfffffffc


//--------------------- .nv.constant4             --------------------------
	.section	.nv.constant4,"a",@progbits
	.align	8
	.align		8
.nv.constant4:
        /*0000*/ 	.dword	_$_str
	.align		8
        /*0008*/ 	.dword	_$_str_$_2


//--------------------- .text.triton_poi_fused__native_batch_norm_legit_no_training_relu_18 --------------------------
	.section	.text.triton_poi_fused__native_batch_norm_legit_no_training_relu_18,"ax",@progbits
	.sectionflags	@"SHF_BARRIERS=1"
	.align	128
        .global         triton_poi_fused__native_batch_norm_legit_no_training_relu_18
        .type           triton_poi_fused__native_batch_norm_legit_no_training_relu_18,@function
        .size           triton_poi_fused__native_batch_norm_legit_no_training_relu_18,(.L_x_1 - triton_poi_fused__native_batch_norm_legit_no_training_relu_18)
        .other          triton_poi_fused__native_batch_norm_legit_no_training_relu_18,@"STO_CUDA_ENTRY STV_DEFAULT"
triton_poi_fused__native_batch_norm_legit_no_training_relu_18:
.text.triton_poi_fused__native_batch_norm_legit_no_training_relu_18:
[----:B------:R-:W0:Y:S01]  /*0000*/  LDC R1, c[0x0][0x28] ;  /* 0x00000a00ff017b82 */ /* 0x000e220000000800 */
[----:B------:R-:W1:Y:S07]  /*0010*/  S2R R3, SR_TID.X ;  /* 0x0000000000037919 */ /* 0x000e6e0000002100 */
[----:B------:R-:W2:Y:S01]  /*0020*/  LDC.64 R12, c[0x0][0x210] ;  /* 0x00008400ff0c7b82 */ /* 0x000ea20000000a00 */
[----:B------:R-:W-:Y:S02]  /*0030*/  CS2R R16, SRZ ;  /* 0x0000000000107805 */ /* 0x000fe4000001ff00 */
[----:B------:R-:W-:Y:S01]  /*0040*/  CS2R R18, SRZ ;  /* 0x0000000000127805 */ /* 0x000fe2000001ff00 */
[----:B------:R-:W3:Y:S01]  /*0050*/  S2R R0, SR_CTAID.Y ;  /* 0x0000000000007919 */ /* 0x000ee20000002600 */
[----:B------:R-:W-:Y:S01]  /*0060*/  ULDC.64 UR6, c[0x0][0x208] ;  /* 0x0000820000067ab9 */ /* 0x000fe20000000a00 */
[----:B------:R-:W4:Y:S01]  /*0070*/  S2R R22, SR_CTAID.X ;  /* 0x0000000000167919 */ /* 0x000f220000002500 */
[----:B-1----:R-:W-:Y:S01]  /*0080*/  IMAD.SHL.U32 R2, R3, 0x4, RZ ;  /* 0x0000000403027824 */ /* 0x002fe200078e00ff */
[----:B------:R-:W-:-:S04]  /*0090*/  SHF.R.U32.HI R7, RZ, 0x6, R3 ;  /* 0x00000006ff077819 */ /* 0x000fc80000011603 */
[----:B------:R-:W-:Y:S02]  /*00a0*/  LOP3.LUT R5, R2, 0xfc, RZ, 0xc0, !PT ;  /* 0x000000fc02057812 */ /* 0x000fe400078ec0ff */
[----:B------:R-:W-:Y:S01]  /*00b0*/  SGXT.U32 R7, R7, 0x2 ;  /* 0x000000020707781a */ /* 0x000fe20000000000 */
[----:B----4-:R-:W-:Y:S01]  /*00c0*/  IMAD.SHL.U32 R22, R22, 0x10, RZ ;  /* 0x0000001016167824 */ /* 0x010fe200078e00ff */
[----:B---3--:R-:W-:-:S04]  /*00d0*/  PRMT R5, R5, 0x6540, R0 ;  /* 0x0000654005057816 */ /* 0x008fc80000000000 */
[----:B------:R-:W-:Y:S02]  /*00e0*/  SHF.R.S32.HI R2, RZ, 0x1f, R5 ;  /* 0x0000001fff027819 */ /* 0x000fe40000011405 */
[----:B------:R-:W-:Y:S02]  /*00f0*/  ISETP.GE.AND P0, PT, R5, 0x200, PT ;  /* 0x000002000500780c */ /* 0x000fe40003f06270 */
[----:B------:R-:W-:-:S04]  /*0100*/  LEA.HI R2, R2, R5, RZ, 0x7 ;  /* 0x0000000502027211 */ /* 0x000fc800078f38ff */
[----:B------:R-:W-:Y:S02]  /*0110*/  LOP3.LUT R4, R2, 0xffffff80, RZ, 0xc0, !PT ;  /* 0xffffff8002047812 */ /* 0x000fe400078ec0ff */
[----:B------:R-:W-:-:S03]  /*0120*/  SHF.R.S32.HI R2, RZ, 0x7, R2 ;  /* 0x00000007ff027819 */ /* 0x000fc60000011402 */
[----:B------:R-:W-:Y:S01]  /*0130*/  IMAD.IADD R9, R5, 0x1, -R4 ;  /* 0x0000000105097824 */ /* 0x000fe200078e0a04 */
[----:B------:R-:W-:-:S03]  /*0140*/  CS2R R4, SRZ ;  /* 0x0000000000047805 */ /* 0x000fc6000001ff00 */
[----:B------:R-:W-:Y:S01]  /*0150*/  IMAD R2, R2, 0x2880, R9 ;  /* 0x0000288002027824 */ /* 0x000fe200078e0209 */
[----:B------:R-:W-:-:S04]  /*0160*/  LOP3.LUT R9, R22, R7, RZ, 0xfc, !PT ;  /* 0x0000000716097212 */ /* 0x000fc800078efcff */
[C---:B------:R-:W-:Y:S01]  /*0170*/  ISETP.LT.AND P1, PT, R9.reuse, 0x51, !P0 ;  /* 0x000000510900780c */ /* 0x040fe20004721270 */
[C---:B------:R-:W-:Y:S01]  /*0180*/  IMAD R15, R9.reuse, 0x80, R2 ;  /* 0x00000080090f7824 */ /* 0x040fe200078e0202 */
[C---:B------:R-:W-:Y:S02]  /*0190*/  LOP3.LUT R7, R9.reuse, 0x4, RZ, 0xfc, !PT ;  /* 0x0000000409077812 */ /* 0x040fe400078efcff */
[----:B------:R-:W-:Y:S01]  /*01a0*/  LOP3.LUT R11, R9, 0x8, RZ, 0xfc, !PT ;  /* 0x00000008090b7812 */ /* 0x000fe200078efcff */
[----:B--2---:R-:W-:Y:S01]  /*01b0*/  IMAD.WIDE R14, R15, 0x4, R12 ;  /* 0x000000040f0e7825 */ /* 0x004fe200078e020c */
[----:B------:R-:W-:-:S03]  /*01c0*/  ISETP.LT.AND P2, PT, R7, 0x51, !P0 ;  /* 0x000000510700780c */ /* 0x000fc60004741270 */
[----:B------:R-:W-:Y:S01]  /*01d0*/  IMAD R21, R7, 0x80, R2 ;  /* 0x0000008007157824 */ /* 0x000fe200078e0202 */
[----:B------:R-:W-:-:S03]  /*01e0*/  CS2R R6, SRZ ;  /* 0x0000000000067805 */ /* 0x000fc6000001ff00 */
[----:B------:R1:W2:Y:S01]  /*01f0*/  @P1 LDG.E.EL.128 R16, desc[UR6][R14.64] ;  /* 0x000000060e101981 */ /* 0x0002a2000c2e1d00 */
[----:B------:R-:W-:-:S05]  /*0200*/  IMAD.WIDE R20, R21, 0x4, R12 ;  /* 0x0000000415147825 */ /* 0x000fca00078e020c */
[----:B------:R3:W4:Y:S01]  /*0210*/  @P2 LDG.E.EL.128 R4, desc[UR6][R20.64] ;  /* 0x0000000614042981 */ /* 0x000722000c2e1d00 */
[C---:B------:R-:W-:Y:S01]  /*0220*/  ISETP.LT.AND P1, PT, R11.reuse, 0x51, !P0 ;  /* 0x000000510b00780c */ /* 0x040fe20004721270 */
[----:B------:R-:W-:Y:S01]  /*0230*/  IMAD R25, R11, 0x80, R2 ;  /* 0x000000800b197824 */ /* 0x000fe200078e0202 */
[----:B------:R-:W-:Y:S02]  /*0240*/  LOP3.LUT R23, R9, 0xc, RZ, 0xfc, !PT ;  /* 0x0000000c09177812 */ /* 0x000fe400078efcff */
[----:B------:R-:W-:Y:S02]  /*0250*/  CS2R R8, SRZ ;  /* 0x0000000000087805 */ /* 0x000fe4000001ff00 */
[----:B------:R-:W-:Y:S01]  /*0260*/  CS2R R10, SRZ ;  /* 0x00000000000a7805 */ /* 0x000fe2000001ff00 */
[----:B------:R-:W-:-:S06]  /*0270*/  IMAD.WIDE R24, R25, 0x4, R12 ;  /* 0x0000000419187825 */ /* 0x000fcc00078e020c */
[----:B------:R-:W5:Y:S01]  /*0280*/  @P1 LDG.E.EL.128 R8, desc[UR6][R24.64] ;  /* 0x0000000618081981 */ /* 0x000f62000c2e1d00 */
[C---:B------:R-:W-:Y:S01]  /*0290*/  ISETP.LT.AND P0, PT, R23.reuse, 0x51, !P0 ;  /* 0x000000511700780c */ /* 0x040fe20004701270 */
[----:B------:R-:W-:Y:S01]  /*02a0*/  IMAD R27, R23, 0x80, R2 ;  /* 0x00000080171b7824 */ /* 0x000fe200078e0202 */
[----:B-1----:R-:W-:-:S03]  /*02b0*/  CS2R R14, SRZ ;  /* 0x00000000000e7805 */ /* 0x002fc6000001ff00 */
[----:B------:R-:W-:Y:S01]  /*02c0*/  IMAD.WIDE R26, R27, 0x4, R12 ;  /* 0x000000041b1a7825 */ /* 0x000fe200078e020c */
[----:B------:R-:W-:-:S07]  /*02d0*/  CS2R R12, SRZ ;  /* 0x00000000000c7805 */ /* 0x000fce000001ff00 */
[----:B------:R1:W5:Y:S01]  /*02e0*/  @P0 LDG.E.EL.128 R12, desc[UR6][R26.64] ;  /* 0x000000061a0c0981 */ /* 0x000362000c2e1d00 */
[----:B------:R-:W1:Y:S01]  /*02f0*/  S2UR UR5, SR_CgaCtaId ;  /* 0x00000000000579c3 */ /* 0x000e620000008800 */
[----:B------:R-:W-:Y:S01]  /*0300*/  SHF.R.U32.HI R2, RZ, 0x2, R3 ;  /* 0x00000002ff027819 */ /* 0x000fe20000011603 */
[----:B---3--:R-:W-:Y:S01]  /*0310*/  IMAD.SHL.U32 R20, R3, 0x10, RZ ;  /* 0x0000001003147824 */ /* 0x008fe200078e00ff */
[----:B------:R-:W-:Y:S02]  /*0320*/  UMOV UR4, 0x400 ;  /* 0x0000040000047882 */ /* 0x000fe40000000000 */
[----:B------:R-:W-:Y:S02]  /*0330*/  LOP3.LUT R23, R2, 0x30, RZ, 0xc0, !PT ;  /* 0x0000003002177812 */ /* 0x000fe400078ec0ff */
[----:B------:R-:W-:Y:S01]  /*0340*/  LOP3.LUT R2, R20, 0xff0, RZ, 0xc0, !PT ;  /* 0x00000ff014027812 */ /* 0x000fe200078ec0ff */
[----:B01----:R-:W-:-:S06]  /*0350*/  UPRMT UR4, UR5, 0x654, UR4 ;  /* 0x0000065405047896 */ /* 0x003fcc0008000004 */
[----:B------:R-:W-:Y:S02]  /*0360*/  IADD3 R23, R2, UR4, R23 ;  /* 0x0000000402177c10 */ /* 0x000fe4000fffe017 */
[----:B------:R-:W-:-:S04]  /*0370*/  LOP3.LUT R20, R3, 0xff, RZ, 0xc0, !PT ;  /* 0x000000ff03147812 */ /* 0x000fc800078ec0ff */
[----:B------:R-:W-:Y:S01]  /*0380*/  LEA R21, R20, UR4, 0x2 ;  /* 0x0000000414157c11 */ /* 0x000fe2000f8e10ff */
[----:B--2---:R0:W-:Y:S01]  /*0390*/  STS.128 [R23], R16 ;  /* 0x0000001017007388 */ /* 0x0041e20000000c00 */
[----:B------:R-:W-:Y:S08]  /*03a0*/  BAR.SYNC.DEFER_BLOCKING 0x0 ;  /* 0x0000000000007b1d */ /* 0x000ff00000010000 */
[----:B0-----:R-:W0:Y:S01]  /*03b0*/  LDC.64 R16, c[0x0][0x220] ;  /* 0x00008800ff107b82 */ /* 0x001e220000000a00 */
[----:B------:R-:W-:Y:S04]  /*03c0*/  LDS R26, [R21] ;  /* 0x00000000151a7984 */ /* 0x000fe80000000800 */
[----:B------:R-:W-:Y:S04]  /*03d0*/  LDS R24, [R21+0x410] ;  /* 0x0004100015187984 */ /* 0x000fe80000000800 */
[----:B------:R-:W-:Y:S04]  /*03e0*/  LDS R27, [R21+0x820] ;  /* 0x00082000151b7984 */ /* 0x000fe80000000800 */
[----:B------:R-:W1:Y:S01]  /*03f0*/  LDS R25, [R21+0xc30] ;  /* 0x000c300015197984 */ /* 0x000e620000000800 */
[----:B------:R-:W-:Y:S06]  /*0400*/  BAR.SYNC.DEFER_BLOCKING 0x0 ;  /* 0x0000000000007b1d */ /* 0x000fec0000010000 */
[----:B----4-:R2:W-:Y:S02]  /*0410*/  STS.128 [R23], R4 ;  /* 0x0000000417007388 */ /* 0x0105e40000000c00 */
[----:B------:R-:W-:Y:S01]  /*0420*/  BAR.SYNC.DEFER_BLOCKING 0x0 ;  /* 0x0000000000007b1d */ /* 0x000fe20000010000 */
[----:B--2---:R-:W-:-:S07]  /*0430*/  SHF.R.S32.HI R4, RZ, 0x17, R0 ;  /* 0x00000017ff047819 */ /* 0x004fce0000011400 */
[----:B------:R-:W2:Y:S01]  /*0440*/  LDC.64 R6, c[0x0][0x228] ;  /* 0x00008a00ff067b82 */ /* 0x000ea20000000a00 */
[----:B------:R-:W3:Y:S04]  /*0450*/  LDS R29, [R21] ;  /* 0x00000000151d7984 */ /* 0x000ee80000000800 */
[----:B------:R-:W4:Y:S04]  /*0460*/  LDS R28, [R21+0x410] ;  /* 0x00041000151c7984 */ /* 0x000f280000000800 */
[----:B------:R-:W0:Y:S04]  /*0470*/  LDS R19, [R21+0x820] ;  /* 0x0008200015137984 */ /* 0x000e280000000800 */
[----:B------:R-:W0:Y:S01]  /*0480*/  LDS R18, [R21+0xc30] ;  /* 0x000c300015127984 */ /* 0x000e220000000800 */
[----:B------:R-:W-:Y:S06]  /*0490*/  BAR.SYNC.DEFER_BLOCKING 0x0 ;  /* 0x0000000000007b1d */ /* 0x000fec0000010000 */
[----:B-----5:R-:W-:Y:S02]  /*04a0*/  STS.128 [R23], R8 ;  /* 0x0000000817007388 */ /* 0x020fe40000000c00 */
[----:B------:R-:W-:Y:S06]  /*04b0*/  BAR.SYNC.DEFER_BLOCKING 0x0 ;  /* 0x0000000000007b1d */ /* 0x000fec0000010000 */
[----:B------:R-:W5:Y:S04]  /*04c0*/  LDS R10, [R21] ;  /* 0x00000000150a7984 */ /* 0x000f680000000800 */
[----:B------:R-:W0:Y:S04]  /*04d0*/  LDS R11, [R21+0x410] ;  /* 0x00041000150b7984 */ /* 0x000e280000000800 */
[----:B------:R-:W0:Y:S04]  /*04e0*/  LDS R9, [R21+0x820] ;  /* 0x0008200015097984 */ /* 0x000e280000000800 */
[----:B------:R-:W0:Y:S01]  /*04f0*/  LDS R8, [R21+0xc30] ;  /* 0x000c300015087984 */ /* 0x000e220000000800 */
[----:B------:R-:W-:Y:S01]  /*0500*/  BAR.SYNC.DEFER_BLOCKING 0x0 ;  /* 0x0000000000007b1d */ /* 0x000fe20000010000 */
[----:B------:R-:W-:-:S04]  /*0510*/  PRMT R5, R3, 0x6540, R0 ;  /* 0x0000654003057816 */ /* 0x000fc80000000000 */
[----:B------:R-:W-:Y:S01]  /*0520*/  ISETP.GE.AND P0, PT, R5, 0x200, PT ;  /* 0x000002000500780c */ /* 0x000fe20003f06270 */
[----:B------:R1:W-:Y:S02]  /*0530*/  STS.128 [R23], R12 ;  /* 0x0000000c17007388 */ /* 0x0003e40000000c00 */
[----:B-1----:R-:W-:-:S04]  /*0540*/  SGXT R12, R4, 0x1 ;  /* 0x00000001040c781a */ /* 0x002fc80000000200 */
[----:B------:R-:W-:-:S04]  /*0550*/  LEA.HI R4, R12, R5, RZ, 0x7 ;  /* 0x000000050c047211 */ /* 0x000fc800078f38ff */
[----:B------:R-:W-:Y:S01]  /*0560*/  LOP3.LUT R4, R4, 0xffffff80, RZ, 0xc0, !PT ;  /* 0xffffff8004047812 */ /* 0x000fe200078ec0ff */
[----:B------:R-:W-:-:S04]  /*0570*/  IMAD.MOV.U32 R13, RZ, RZ, RZ ;  /* 0x000000ffff0d7224 */ /* 0x000fc800078e00ff */
[----:B------:R-:W-:Y:S02]  /*0580*/  IMAD.IADD R15, R5, 0x1, -R4 ;  /* 0x00000001050f7824 */ /* 0x000fe400078e0a04 */
[----:B------:R-:W1:Y:S02]  /*0590*/  LDC.64 R4, c[0x0][0x218] ;  /* 0x00008600ff047b82 */ /* 0x000e640000000a00 */
[----:B0-----:R-:W-:-:S06]  /*05a0*/  IMAD.WIDE R16, R15, 0x4, R16 ;  /* 0x000000040f107825 */ /* 0x001fcc00078e0210 */
[----:B------:R-:W-:Y:S06]  /*05b0*/  BAR.SYNC.DEFER_BLOCKING 0x0 ;  /* 0x0000000000007b1d */ /* 0x000fec0000010000 */
[----:B------:R2:W3:Y:S02]  /*05c0*/  @!P0 LDG.E.EL R13, desc[UR6][R16.64] ;  /* 0x00000006100d8981 */ /* 0x0004e4000c2e1900 */
[----:B--2---:R-:W-:Y:S02]  /*05d0*/  IMAD.WIDE R16, R15, 0x4, R6 ;  /* 0x000000040f107825 */ /* 0x004fe400078e0206 */
[----:B------:R-:W0:Y:S02]  /*05e0*/  LDC.64 R6, c[0x0][0x230] ;  /* 0x00008c00ff067b82 */ /* 0x000e240000000a00 */
[----:B------:R-:W-:-:S02]  /*05f0*/  IMAD.MOV.U32 R14, RZ, RZ, RZ ;  /* 0x000000ffff0e7224 */ /* 0x000fc400078e00ff */
[----:B-1----:R-:W-:-:S05]  /*0600*/  IMAD.WIDE R4, R15, 0x4, R4 ;  /* 0x000000040f047825 */ /* 0x002fca00078e0204 */
[----:B------:R1:W2:Y:S01]  /*0610*/  @!P0 LDG.E.EL R14, desc[UR6][R4.64] ;  /* 0x00000006040e8981 */ /* 0x0002a2000c2e1900 */
[----:B------:R-:W-:-:S06]  /*0620*/  IMAD.MOV.U32 R23, RZ, RZ, RZ ;  /* 0x000000ffff177224 */ /* 0x000fcc00078e00ff */
[----:B------:R4:W2:Y:S01]  /*0630*/  @!P0 LDG.E.EL R23, desc[UR6][R16.64] ;  /* 0x0000000610178981 */ /* 0x0008a2000c2e1900 */
[----:B-1----:R-:W-:Y:S02]  /*0640*/  IMAD.MOV.U32 R4, RZ, RZ, RZ ;  /* 0x000000ffff047224 */ /* 0x002fe400078e00ff */
[----:B0-----:R-:W-:-:S05]  /*0650*/  IMAD.WIDE R6, R15, 0x4, R6 ;  /* 0x000000040f067825 */ /* 0x001fca00078e0206 */
[----:B------:R0:W5:Y:S01]  /*0660*/  @!P0 LDG.E.EL R4, desc[UR6][R6.64] ;  /* 0x0000000606048981 */ /* 0x000162000c2e1900 */
[----:B----4-:R-:W-:Y:S01]  /*0670*/  IMAD.MOV.U32 R16, RZ, RZ, 0x3e800000 ;  /* 0x3e800000ff107424 */ /* 0x010fe200078e00ff */
[----:B------:R-:W-:-:S04]  /*0680*/  SHF.R.U32.HI R5, RZ, 0x4, R3 ;  /* 0x00000004ff057819 */ /* 0x000fc80000011603 */
[----:B------:R-:W-:-:S04]  /*0690*/  SGXT.U32 R5, R5, 0x4 ;  /* 0x000000040505781a */ /* 0x000fc80000000000 */
[----:B------:R-:W-:Y:S01]  /*06a0*/  PRMT R0, R5, 0x6540, R0 ;  /* 0x0000654005007816 */ /* 0x000fe20000000000 */
[----:B0-----:R-:W0:Y:S04]  /*06b0*/  LDS R7, [R21] ;  /* 0x0000000015077984 */ /* 0x001e280000000800 */
[----:B------:R-:W-:Y:S01]  /*06c0*/  LDS R5, [R21+0x820] ;  /* 0x0008200015057984 */ /* 0x000fe20000000800 */
[----:B------:R-:W1:Y:S01]  /*06d0*/  S2UR UR4, SR_CgaCtaId ;  /* 0x00000000000479c3 */ /* 0x000e620000008800 */
[----:B------:R-:W-:Y:S01]  /*06e0*/  LOP3.LUT R3, R22, 0xf, R3, 0xf8, !PT ;  /* 0x0000000f16037812 */ /* 0x000fe200078ef803 */
[----:B------:R-:W-:Y:S01]  /*06f0*/  UMOV UR5, 0x400 ;  /* 0x0000040000057882 */ /* 0x000fe20000000000 */
[----:B------:R-:W-:Y:S01]  /*0700*/  LOP3.LUT R22, R0, 0xe0, RZ, 0xfc, !PT ;  /* 0x000000e000167812 */ /* 0x000fe200078efcff */
[----:B-1----:R-:W-:Y:S01]  /*0710*/  UPRMT UR4, UR4, 0x654, UR5 ;  /* 0x0000065404047896 */ /* 0x002fe20008000005 */
[----:B---3--:R-:W-:-:S04]  /*0720*/  FADD R13, R13, 9.9999997473787516356e-06 ;  /* 0x3727c5ac0d0d7421 */ /* 0x008fc80000000000 */
[----:B------:R1:W3:Y:S02]  /*0730*/  MUFU.SQRT R15, R13 ;  /* 0x0000000d000f7308 */ /* 0x0002e40000002000 */
[----:B-1----:R-:W1:Y:S01]  /*0740*/  LDS R13, [R21+0x410] ;  /* 0x00041000150d7984 */ /* 0x002e620000000800 */
[C---:B---3--:R-:W-:Y:S02]  /*0750*/  FSETP.GT.AND P0, PT, R15.reuse, 8.50705917302346158658e+37, PT ;  /* 0x7e8000000f00780b */ /* 0x048fe40003f04000 */
[----:B------:R-:W-:-:S11]  /*0760*/  FSETP.GEU.AND P1, PT, R15, 1.175494350822287508e-38, PT ;  /* 0x008000000f00780b */ /* 0x000fd60003f2e000 */
[----:B------:R-:W-:-:S04]  /*0770*/  @P0 FMUL R15, R15, 0.25 ;  /* 0x3e8000000f0f0820 */ /* 0x000fc80000400000 */
[----:B------:R-:W-:-:S06]  /*0780*/  @!P1 FMUL R15, R15, 16777216 ;  /* 0x4b8000000f0f9820 */ /* 0x000fcc0000400000 */
[----:B------:R-:W3:Y:S01]  /*0790*/  MUFU.RCP R15, R15 ;  /* 0x0000000f000f7308 */ /* 0x000ee20000001000 */
[----:B------:R-:W-:-:S05]  /*07a0*/  FSEL R16, R16, 1, P0 ;  /* 0x3f80000010107808 */ /* 0x000fca0000000000 */
[----:B------:R-:W-:-:S04]  /*07b0*/  @!P1 FMUL R16, R16, 16777216 ;  /* 0x4b80000010109820 */ /* 0x000fc80000400000 */
[----:B---3--:R-:W-:Y:S02]  /*07c0*/  FMUL R6, R15, R16 ;  /* 0x000000100f067220 */ /* 0x008fe40000400000 */
[----:B------:R-:W3:Y:S01]  /*07d0*/  LDS R15, [R21+0xc30] ;  /* 0x000c3000150f7984 */ /* 0x000ee20000000800 */
[--C-:B--2---:R-:W-:Y:S01]  /*07e0*/  FADD R25, R25, -R14.reuse ;  /* 0x8000000e19197221 */ /* 0x104fe20000000000 */
[--C-:B------:R-:W-:Y:S01]  /*07f0*/  FADD R17, R26, -R14.reuse ;  /* 0x8000000e1a117221 */ /* 0x100fe20000000000 */
[--C-:B------:R-:W-:Y:S01]  /*0800*/  FADD R24, R24, -R14.reuse ;  /* 0x8000000e18187221 */ /* 0x100fe20000000000 */
[--C-:B------:R-:W-:Y:S01]  /*0810*/  FADD R27, R27, -R14.reuse ;  /* 0x8000000e1b1b7221 */ /* 0x100fe20000000000 */
[--C-:B------:R-:W-:Y:S01]  /*0820*/  FADD R29, R29, -R14.reuse ;  /* 0x8000000e1d1d7221 */ /* 0x100fe20000000000 */
[--C-:B------:R-:W-:Y:S01]  /*0830*/  FADD R28, R28, -R14.reuse ;  /* 0x8000000e1c1c7221 */ /* 0x100fe20000000000 */
[--C-:B------:R-:W-:Y:S01]  /*0840*/  FADD R19, R19, -R14.reuse ;  /* 0x8000000e13137221 */ /* 0x100fe20000000000 */
[--C-:B------:R-:W-:Y:S01]  /*0850*/  FADD R18, R18, -R14.reuse ;  /* 0x8000000e12127221 */ /* 0x100fe20000000000 */
[--C-:B-----5:R-:W-:Y:S01]  /*0860*/  FADD R10, R10, -R14.reuse ;  /* 0x8000000e0a0a7221 */ /* 0x120fe20000000000 */
[--C-:B------:R-:W-:Y:S01]  /*0870*/  FADD R11, R11, -R14.reuse ;  /* 0x8000000e0b0b7221 */ /* 0x100fe20000000000 */
[--C-:B------:R-:W-:Y:S01]  /*0880*/  FADD R9, R9, -R14.reuse ;  /* 0x8000000e09097221 */ /* 0x100fe20000000000 */
[--C-:B------:R-:W-:Y:S01]  /*0890*/  FADD R8, R8, -R14.reuse ;  /* 0x8000000e08087221 */ /* 0x100fe20000000000 */
[--C-:B0-----:R-:W-:Y:S01]  /*08a0*/  FADD R7, R7, -R14.reuse ;  /* 0x8000000e07077221 */ /* 0x101fe20000000000 */
[--C-:B-1----:R-:W-:Y:S01]  /*08b0*/  FADD R13, R13, -R14.reuse ;  /* 0x8000000e0d0d7221 */ /* 0x102fe20000000000 */
[----:B------:R-:W-:Y:S01]  /*08c0*/  FADD R5, R5, -R14 ;  /* 0x8000000e05057221 */ /* 0x000fe20000000000 */
[C---:B------:R-:W-:Y:S01]  /*08d0*/  FMUL R25, R6.reuse, R25 ;  /* 0x0000001906197220 */ /* 0x040fe20000400000 */
        /* <DEDUP_REMOVED lines=11> */
[----:B------:R-:W-:Y:S01]  /*0990*/  FMUL R13, R6, R13 ;  /* 0x0000000d060d7220 */ /* 0x000fe20000400000 */
[-CC-:B------:R-:W-:Y:S01]  /*09a0*/  FFMA R25, R25, R23.reuse, R4.reuse ;  /* 0x0000001719197223 */ /* 0x180fe20000000004 */
[-CC-:B------:R-:W-:Y:S01]  /*09b0*/  FFMA R24, R24, R23.reuse, R4.reuse ;  /* 0x0000001718187223 */ /* 0x180fe20000000004 */
[-CC-:B------:R-:W-:Y:S01]  /*09c0*/  FFMA R27, R27, R23.reuse, R4.reuse ;  /* 0x000000171b1b7223 */ /* 0x180fe20000000004 */
[----:B------:R-:W-:Y:S01]  /*09d0*/  FFMA R29, R29, R23, R4 ;  /* 0x000000171d1d7223 */ /* 0x000fe20000000004 */
[----:B---3--:R-:W-:Y:S01]  /*09e0*/  FADD R15, R15, -R14 ;  /* 0x8000000e0f0f7221 */ /* 0x008fe20000000000 */
[C---:B------:R-:W-:Y:S01]  /*09f0*/  FMUL R14, R6.reuse, R17 ;  /* 0x00000011060e7220 */ /* 0x040fe20000400000 */
[----:B------:R-:W-:-:S02]  /*0a00*/  FMUL R17, R6, R5 ;  /* 0x0000000506117220 */ /* 0x000fc40000400000 */
[----:B------:R-:W-:Y:S01]  /*0a10*/  FMUL R15, R6, R15 ;  /* 0x0000000f060f7220 */ /* 0x000fe20000400000 */
[-CC-:B------:R-:W-:Y:S01]  /*0a20*/  FFMA R5, R14, R23.reuse, R4.reuse ;  /* 0x000000170e057223 */ /* 0x180fe20000000004 */
        /* <DEDUP_REMOVED lines=10> */
[----:B------:R-:W-:Y:S01]  /*0ad0*/  FFMA R15, R15, R23, R4 ;  /* 0x000000170f0f7223 */ /* 0x000fe20000000004 */
[----:B------:R-:W-:-:S02]  /*0ae0*/  SHF.R.S32.HI R23, RZ, 0x1f, R22 ;  /* 0x0000001fff177819 */ /* 0x000fc40000011416 */
[----:B------:R-:W-:Y:S02]  /*0af0*/  FSETP.GEU.AND P2, PT, R25, RZ, PT ;  /* 0x000000ff1900720b */ /* 0x000fe40003f4e000 */
[C---:B------:R-:W-:Y:S02]  /*0b00*/  LEA.HI R4, R2.reuse, UR4, RZ, 0x1e ;  /* 0x0000000402047c11 */ /* 0x040fe4000f8ff0ff */
[----:B------:R-:W-:Y:S02]  /*0b10*/  LEA.HI R10, R23, R22, RZ, 0x7 ;  /* 0x00000016170a7211 */ /* 0x000fe400078f38ff */
[----:B------:R-:W-:Y:S02]  /*0b20*/  FSEL R25, R25, RZ, P2 ;  /* 0x000000ff19197208 */ /* 0x000fe40001000000 */
[----:B------:R-:W-:Y:S01]  /*0b30*/  FSETP.GEU.AND P2, PT, R29, RZ, PT ;  /* 0x000000ff1d00720b */ /* 0x000fe20003f4e000 */
[----:B------:R-:W-:Y:S01]  /*0b40*/  IMAD R2, R2, 0x4, R4 ;  /* 0x0000000402027824 */ /* 0x000fe200078e0204 */
[----:B------:R-:W-:Y:S01]  /*0b50*/  BAR.SYNC.DEFER_BLOCKING 0x0 ;  /* 0x0000000000007b1d */ /* 0x000fe20000010000 */
[----:B------:R-:W-:-:S02]  /*0b60*/  ISETP.GE.AND P0, PT, R3, 0x51, PT ;  /* 0x000000510300780c */ /* 0x000fc40003f06270 */
[----:B------:R-:W-:Y:S02]  /*0b70*/  LOP3.LUT R23, R10, 0xffffff80, RZ, 0xc0, !PT ;  /* 0xffffff800a177812 */ /* 0x000fe400078ec0ff */
[----:B------:R-:W-:Y:S02]  /*0b80*/  FSETP.GEU.AND P4, PT, R24, RZ, PT ;  /* 0x000000ff1800720b */ /* 0x000fe40003f8e000 */
[----:B------:R-:W-:Y:S01]  /*0b90*/  FSEL R29, R29, RZ, P2 ;  /* 0x000000ff1d1d7208 */ /* 0x000fe20001000000 */
[----:B------:R-:W0:Y:S01]  /*0ba0*/  S2R R4, SR_TID.X ;  /* 0x0000000000047919 */ /* 0x000e220000002100 */
[----:B------:R-:W-:Y:S02]  /*0bb0*/  FSETP.GEU.AND P3, PT, R27, RZ, PT ;  /* 0x000000ff1b00720b */ /* 0x000fe40003f6e000 */
[----:B------:R-:W-:Y:S02]  /*0bc0*/  FSETP.GEU.AND P2, PT, R6, RZ, PT ;  /* 0x000000ff0600720b */ /* 0x000fe40003f4e000 */
[C---:B------:R-:W-:Y:S01]  /*0bd0*/  ISETP.LT.AND P1, PT, R22.reuse, 0x200, !P0 ;  /* 0x000002001600780c */ /* 0x040fe20004721270 */
[----:B------:R-:W-:Y:S01]  /*0be0*/  IMAD.IADD R22, R22, 0x1, -R23 ;  /* 0x0000000116167824 */ /* 0x000fe200078e0a17 */
[----:B------:R-:W-:-:S02]  /*0bf0*/  FSETP.GEU.AND P5, PT, R5, RZ, PT ;  /* 0x000000ff0500720b */ /* 0x000fc40003fae000 */
[----:B------:R-:W-:Y:S02]  /*0c00*/  FSEL R23, R24, RZ, P4 ;  /* 0x000000ff18177208 */ /* 0x000fe40002000000 */
[----:B------:R-:W-:Y:S02]  /*0c10*/  FSEL R27, R27, RZ, P3 ;  /* 0x000000ff1b1b7208 */ /* 0x000fe40001800000 */
[----:B------:R-:W-:Y:S01]  /*0c20*/  FSETP.GEU.AND P4, PT, R19, RZ, PT ;  /* 0x000000ff1300720b */ /* 0x000fe20003f8e000 */
[----:B------:R1:W-:Y:S01]  /*0c30*/  STS [R2+0xc], R25 ;  /* 0x00000c1902007388 */ /* 0x0003e20000000800 */
[----:B------:R-:W-:Y:S02]  /*0c40*/  FSETP.GEU.AND P3, PT, R18, RZ, PT ;  /* 0x000000ff1200720b */ /* 0x000fe40003f6e000 */
[----:B------:R-:W-:Y:S01]  /*0c50*/  FSEL R5, R5, RZ, P5 ;  /* 0x000000ff05057208 */ /* 0x000fe20002800000 */
[----:B------:R2:W-:Y:S01]  /*0c60*/  STS [R2+0x4], R23 ;  /* 0x0000041702007388 */ /* 0x0005e20000000800 */
[----:B------:R-:W-:-:S02]  /*0c70*/  FSEL R19, R19, RZ, P4 ;  /* 0x000000ff13137208 */ /* 0x000fc40002000000 */
[----:B-1----:R-:W-:Y:S02]  /*0c80*/  FSEL R25, R6, RZ, P2 ;  /* 0x000000ff06197208 */ /* 0x002fe40001000000 */
[C---:B------:R-:W-:Y:S02]  /*0c90*/  FSETP.GEU.AND P2, PT, R11.reuse, RZ, PT ;  /* 0x000000ff0b00720b */ /* 0x040fe40003f4e000 */
[----:B------:R-:W-:Y:S02]  /*0ca0*/  FSETP.GEU.AND P5, PT, R28, RZ, PT ;  /* 0x000000ff1c00720b */ /* 0x000fe40003fae000 */
[----:B--2---:R-:W-:Y:S02]  /*0cb0*/  FSEL R23, R18, RZ, P3 ;  /* 0x000000ff12177208 */ /* 0x004fe40001800000 */
[----:B------:R-:W-:Y:S02]  /*0cc0*/  FSEL R11, R11, RZ, P2 ;  /* 0x000000ff0b0b7208 */ /* 0x000fe40001000000 */
[----:B------:R-:W-:-:S02]  /*0cd0*/  FSETP.GEU.AND P3, PT, R7, RZ, PT ;  /* 0x000000ff0700720b */ /* 0x000fc40003f6e000 */
[----:B------:R-:W-:Y:S01]  /*0ce0*/  FSETP.GEU.AND P2, PT, R13, RZ, PT ;  /* 0x000000ff0d00720b */ /* 0x000fe20003f4e000 */
[----:B------:R1:W-:Y:S01]  /*0cf0*/  STS [R2], R5 ;  /* 0x0000000502007388 */ /* 0x0003e20000000800 */
[----:B------:R-:W-:-:S03]  /*0d00*/  FSEL R7, R7, RZ, P3 ;  /* 0x000000ff07077208 */ /* 0x000fc60001800000 */
[----:B------:R2:W-:Y:S01]  /*0d10*/  STS [R2+0x18], R19 ;  /* 0x0000181302007388 */ /* 0x0005e20000000800 */
[----:B------:R-:W-:Y:S02]  /*0d20*/  FSETP.GEU.AND P4, PT, R8, RZ, PT ;  /* 0x000000ff0800720b */ /* 0x000fe40003f8e000 */
[----:B------:R-:W-:Y:S02]  /*0d30*/  FSETP.GEU.AND P3, PT, R17, RZ, PT ;  /* 0x000000ff1100720b */ /* 0x000fe40003f6e000 */
[----:B-1----:R-:W-:Y:S02]  /*0d40*/  FSEL R5, R28, RZ, P5 ;  /* 0x000000ff1c057208 */ /* 0x002fe40002800000 */
[----:B------:R-:W-:Y:S02]  /*0d50*/  FSETP.GEU.AND P5, PT, R9, RZ, PT ;  /* 0x000000ff0900720b */ /* 0x000fe40003fae000 */
[----:B--2---:R-:W-:Y:S02]  /*0d60*/  FSEL R19, R13, RZ, P2 ;  /* 0x000000ff0d137208 */ /* 0x004fe40001000000 */
[----:B------:R-:W-:Y:S01]  /*0d70*/  FSETP.GEU.AND P2, PT, R15, RZ, PT ;  /* 0x000000ff0f00720b */ /* 0x000fe20003f4e000 */
[----:B------:R1:W-:Y:S01]  /*0d80*/  STS [R2+0x14], R5 ;  /* 0x0000140502007388 */ /* 0x0003e20000000800 */
[----:B------:R-:W-:-:S02]  /*0d90*/  FSEL R9, R9, RZ, P5 ;  /* 0x000000ff09097208 */ /* 0x000fc40002800000 */
[----:B------:R-:W-:Y:S02]  /*0da0*/  FSEL R17, R17, RZ, P3 ;  /* 0x000000ff11117208 */ /* 0x000fe40001800000 */
[----:B------:R-:W-:Y:S02]  /*0db0*/  FSEL R15, R15, RZ, P2 ;  /* 0x000000ff0f0f7208 */ /* 0x000fe40001000000 */
[----:B-1----:R-:W-:Y:S01]  /*0dc0*/  FSEL R5, R8, RZ, P4 ;  /* 0x000000ff08057208 */ /* 0x002fe20002000000 */
[----:B------:R-:W-:Y:S04]  /*0dd0*/  STS [R2+0x8], R27 ;  /* 0x0000081b02007388 */ /* 0x000fe80000000800 */
[----:B------:R-:W-:Y:S04]  /*0de0*/  STS [R2+0x10], R29 ;  /* 0x0000101d02007388 */ /* 0x000fe80000000800 */
[----:B------:R-:W-:Y:S04]  /*0df0*/  STS [R2+0x1c], R23 ;  /* 0x00001c1702007388 */ /* 0x000fe80000000800 */
[----:B------:R-:W-:Y:S04]  /*0e00*/  STS [R2+0x20], R25 ;  /* 0x0000201902007388 */ /* 0x000fe80000000800 */
[----:B------:R-:W-:Y:S04]  /*0e10*/  STS [R2+0x24], R11 ;  /* 0x0000240b02007388 */ /* 0x000fe80000000800 */
[----:B------:R-:W-:Y:S04]  /*0e20*/  STS [R2+0x28], R9 ;  /* 0x0000280902007388 */ /* 0x000fe80000000800 */
[----:B------:R1:W-:Y:S04]  /*0e30*/  STS [R2+0x2c], R5 ;  /* 0x00002c0502007388 */ /* 0x0003e80000000800 */
[----:B------:R2:W-:Y:S04]  /*0e40*/  STS [R2+0x30], R7 ;  /* 0x0000300702007388 */ /* 0x0005e80000000800 */
[----:B------:R-:W-:Y:S04]  /*0e50*/  STS [R2+0x34], R19 ;  /* 0x0000341302007388 */ /* 0x000fe80000000800 */
[----:B------:R-:W-:Y:S04]  /*0e60*/  STS [R2+0x38], R17 ;  /* 0x0000381102007388 */ /* 0x000fe80000000800 */
[----:B------:R3:W-:Y:S01]  /*0e70*/  STS [R2+0x3c], R15 ;  /* 0x00003c0f02007388 */ /* 0x0007e20000000800 */
[----:B------:R-:W-:-:S02]  /*0e80*/  LOP3.LUT R6, R20, 0x100, RZ, 0xfc, !PT ;  /* 0x0000010014067812 */ /* 0x000fc400078efcff */
[----:B0-----:R-:W-:Y:S02]  /*0e90*/  SHF.R.U32.HI R4, RZ, 0x2, R4 ;  /* 0x00000002ff047819 */ /* 0x001fe40000011604 */
[----:B-1----:R-:W-:Y:S02]  /*0ea0*/  SHF.R.U32.HI R5, RZ, 0x2, R6 ;  /* 0x00000002ff057819 */ /* 0x002fe40000011606 */
[----:B------:R-:W-:Y:S02]  /*0eb0*/  LOP3.LUT R6, R0, 0x10, RZ, 0xfc, !PT ;  /* 0x0000001000067812 */ /* 0x000fe400078efcff */
[----:B------:R-:W-:Y:S02]  /*0ec0*/  LOP3.LUT R4, R4, 0x3c, RZ, 0xc0, !PT ;  /* 0x0000003c04047812 */ /* 0x000fe400078ec0ff */
[----:B--2---:R-:W-:Y:S02]  /*0ed0*/  SHF.R.S32.HI R7, RZ, 0x1f, R6 ;  /* 0x0000001fff077819 */ /* 0x004fe40000011406 */
[----:B------:R-:W-:Y:S01]  /*0ee0*/  LOP3.LUT R18, R0, 0xd0, RZ, 0xfc, !PT ;  /* 0x000000d000127812 */ /* 0x000fe200078efcff */
[----:B------:R-:W-:Y:S01]  /*0ef0*/  IMAD.IADD R25, R21, 0x1, R4 ;  /* 0x0000000115197824 */ /* 0x000fe200078e0204 */
[----:B------:R-:W-:Y:S01]  /*0f00*/  BAR.SYNC.DEFER_BLOCKING 0x0 ;  /* 0x0000000000007b1d */ /* 0x000fe20000010000 */
[----:B------:R-:W-:-:S02]  /*0f10*/  LOP3.LUT R4, R5, 0x7c, RZ, 0xc0, !PT ;  /* 0x0000007c05047812 */ /* 0x000fc400078ec0ff */
[----:B------:R-:W-:Y:S02]  /*0f20*/  LEA.HI R7, R7, R6, RZ, 0x7 ;  /* 0x0000000607077211 */ /* 0x000fe400078f38ff */
[----:B------:R-:W-:Y:S01]  /*0f30*/  SHF.R.S32.HI R13, RZ, 0x1f, R18 ;  /* 0x0000001fff0d7819 */ /* 0x000fe20000011412 */
[----:B------:R-:W-:Y:S01]  /*0f40*/  IMAD.IADD R14, R21, 0x1, R4 ;  /* 0x00000001150e7824 */ /* 0x000fe200078e0204 */
[----:B------:R-:W-:Y:S02]  /*0f50*/  LOP3.LUT R11, R7, 0xffffff80, RZ, 0xc0, !PT ;  /* 0xffffff80070b7812 */ /* 0x000fe400078ec0ff */
[----:B------:R-:W-:Y:S02]  /*0f60*/  SHF.R.S32.HI R9, RZ, 0x1f, R0 ;  /* 0x0000001fff097819 */ /* 0x000fe40000011400 */
[----:B------:R-:W-:Y:S02]  /*0f70*/  LOP3.LUT R16, R20, 0x200, RZ, 0xfc, !PT ;  /* 0x0000020014107812 */ /* 0x000fe400078efcff */
[----:B------:R-:W-:-:S02]  /*0f80*/  LEA.HI R13, R13, R18, RZ, 0x7 ;  /* 0x000000120d0d7211 */ /* 0x000fc400078f38ff */
[C---:B------:R-:W-:Y:S01]  /*0f90*/  ISETP.LT.AND P4, PT, R6.reuse, 0x200, !P0 ;  /* 0x000002000600780c */ /* 0x040fe20004781270 */
[----:B------:R-:W-:Y:S01]  /*0fa0*/  IMAD.IADD R6, R6, 0x1, -R11 ;  /* 0x0000000106067824 */ /* 0x000fe200078e0a0b */
[----:B---3--:R-:W-:Y:S02]  /*0fb0*/  LEA.HI R2, R9, R0, RZ, 0x7 ;  /* 0x0000000009027211 */ /* 0x008fe400078f38ff */
[----:B------:R-:W-:Y:S01]  /*0fc0*/  SHF.R.U32.HI R11, RZ, 0x2, R16 ;  /* 0x00000002ff0b7819 */ /* 0x000fe20000011610 */
[----:B------:R-:W0:Y:S01]  /*0fd0*/  LDS R25, [R25] ;  /* 0x0000000019197984 */ /* 0x000e220000000800 */
[----:B------:R-:W-:-:S03]  /*0fe0*/  LOP3.LUT R5, R13, 0xffffff80, RZ, 0xc0, !PT ;  /* 0xffffff800d057812 */ /* 0x000fc600078ec0ff */
[----:B------:R1:W2:Y:S01]  /*0ff0*/  LDS R15, [R14+0x400] ;  /* 0x000400000e0f7984 */ /* 0x0002a20000000800 */
[----:B------:R-:W-:Y:S02]  /*1000*/  LOP3.LUT R9, R2, 0xffffff80, RZ, 0xc0, !PT ;  /* 0xffffff8002097812 */ /* 0x000fe400078ec0ff */
[C---:B------:R-:W-:Y:S01]  /*1010*/  ISETP.LT.AND P2, PT, R18.reuse, 0x200, !P0 ;  /* 0x000002001200780c */ /* 0x040fe20004741270 */
[----:B------:R-:W-:Y:S01]  /*1020*/  IMAD.IADD R18, R18, 0x1, -R5 ;  /* 0x0000000112127824 */ /* 0x000fe200078e0a05 */
[C---:B------:R-:W-:Y:S01]  /*1030*/  LOP3.LUT R16, R0.reuse, 0xc0, RZ, 0xfc, !PT ;  /* 0x000000c000107812 */ /* 0x040fe200078efcff */
[----:B------:R-:W3:Y:S01]  /*1040*/  LDC.64 R4, c[0x0][0x238] ;  /* 0x00008e00ff047b82 */ /* 0x000ee20000000a00 */
[----:B-1----:R-:W-:Y:S01]  /*1050*/  LOP3.LUT R14, R11, 0xbc, RZ, 0xc0, !PT ;  /* 0x000000bc0b0e7812 */ /* 0x002fe200078ec0ff */
[----:B------:R-:W-:Y:S01]  /*1060*/  IMAD.IADD R24, R0, 0x1, -R9 ;  /* 0x0000000100187824 */ /* 0x000fe200078e0a09 */
[----:B------:R-:W-:-:S03]  /*1070*/  SHF.R.S32.HI R9, RZ, 0x1f, R16 ;  /* 0x0000001fff097819 */ /* 0x000fc60000011410 */
[----:B------:R-:W-:Y:S01]  /*1080*/  IMAD.IADD R19, R21, 0x1, R14 ;  /* 0x0000000115137824 */ /* 0x000fe200078e020e */
[----:B------:R-:W-:Y:S01]  /*1090*/  SHF.R.S32.HI R14, RZ, 0x7, R2 ;  /* 0x00000007ff0e7819 */ /* 0x000fe20000011402 */
[----:B------:R-:W-:Y:S01]  /*10a0*/  IMAD R17, R24, 0x51, R3 ;  /* 0x0000005118117824 */ /* 0x000fe200078e0203 */
[----:B------:R-:W-:Y:S02]  /*10b0*/  LOP3.LUT R8, R20, 0x300, RZ, 0xfc, !PT ;  /* 0x0000030014087812 */ /* 0x000fe400078efcff */
[----:B------:R-:W-:Y:S01]  /*10c0*/  LOP3.LUT R11, R0, 0x20, RZ, 0xfc, !PT ;  /* 0x00000020000b7812 */ /* 0x000fe200078efcff */
[----:B------:R-:W1:Y:S01]  /*10d0*/  LDS R19, [R19+0x800] ;  /* 0x0008000013137984 */ /* 0x000e620000000800 */
[----:B------:R-:W-:Y:S01]  /*10e0*/  LEA.HI R2, R9, R16, RZ, 0x7 ;  /* 0x0000001009027211 */ /* 0x000fe200078f38ff */
[----:B------:R-:W-:Y:S01]  /*10f0*/  IMAD R27, R14, 0xf300, R17 ;  /* 0x0000f3000e1b7824 */ /* 0x000fe200078e0211 */
[----:B------:R-:W-:Y:S01]  /*1100*/  SHF.R.S32.HI R9, RZ, 0x7, R7 ;  /* 0x00000007ff097819 */ /* 0x000fe20000011407 */
[----:B------:R-:W-:Y:S01]  /*1110*/  IMAD R14, R6, 0x51, R3 ;  /* 0x00000051060e7824 */ /* 0x000fe200078e0203 */
[----:B------:R-:W-:-:S02]  /*1120*/  SHF.R.U32.HI R8, RZ, 0x2, R8 ;  /* 0x00000002ff087819 */ /* 0x000fc40000011608 */
[----:B------:R-:W-:Y:S01]  /*1130*/  SHF.R.S32.HI R26, RZ, 0x1f, R11 ;  /* 0x0000001fff1a7819 */ /* 0x000fe2000001140b */
[----:B------:R-:W-:Y:S01]  /*1140*/  IMAD R9, R9, 0xf300, R14 ;  /* 0x0000f30009097824 */ /* 0x000fe200078e020e */
[----:B------:R-:W-:Y:S02]  /*1150*/  LOP3.LUT R23, R2, 0xffffff80, RZ, 0xc0, !PT ;  /* 0xffffff8002177812 */ /* 0x000fe400078ec0ff */
[----:B------:R-:W-:Y:S02]  /*1160*/  LOP3.LUT R14, R8, 0xfc, RZ, 0xc0, !PT ;  /* 0x000000fc080e7812 */ /* 0x000fe400078ec0ff */
[----:B------:R-:W-:Y:S02]  /*1170*/  ISETP.LT.AND P5, PT, R0, 0x200, !P0 ;  /* 0x000002000000780c */ /* 0x000fe400047a1270 */
[----:B------:R-:W-:Y:S02]  /*1180*/  LEA.HI R26, R26, R11, RZ, 0x7 ;  /* 0x0000000b1a1a7211 */ /* 0x000fe400078f38ff */
[C---:B------:R-:W-:Y:S01]  /*1190*/  ISETP.LT.AND P3, PT, R16.reuse, 0x200, !P0 ;  /* 0x000002001000780c */ /* 0x040fe20004761270 */
[----:B------:R-:W-:Y:S01]  /*11a0*/  IMAD.IADD R16, R16, 0x1, -R23 ;  /* 0x0000000110107824 */ /* 0x000fe200078e0a17 */
[----:B------:R-:W-:Y:S01]  /*11b0*/  LOP3.LUT R24, R26, 0xffffff80, RZ, 0xc0, !PT ;  /* 0xffffff801a187812 */ /* 0x000fe200078ec0ff */
[----:B------:R-:W-:-:S02]  /*11c0*/  IMAD.IADD R23, R21, 0x1, R14 ;  /* 0x0000000115177824 */ /* 0x000fc400078e020e */
[----:B---3--:R-:W-:-:S04]  /*11d0*/  IMAD.WIDE R6, R27, 0x4, R4 ;  /* 0x000000041b067825 */ /* 0x008fc800078e0204 */
[----:B------:R-:W-:Y:S01]  /*11e0*/  IMAD.IADD R28, R11, 0x1, -R24 ;  /* 0x000000010b1c7824 */ /* 0x000fe200078e0a18 */
[----:B------:R-:W3:Y:S01]  /*11f0*/  LDS R23, [R23+0xc00] ;  /* 0x000c000017177984 */ /* 0x000ee20000000800 */
[----:B------:R-:W-:Y:S01]  /*1200*/  LOP3.LUT R24, R0, 0x30, RZ, 0xfc, !PT ;  /* 0x0000003000187812 */ /* 0x000fe200078efcff */
[----:B------:R-:W-:Y:S02]  /*1210*/  IMAD.WIDE R8, R9, 0x4, R4 ;  /* 0x0000000409087825 */ /* 0x000fe400078e0204 */
[----:B0-----:R0:W-:Y:S01]  /*1220*/  @P5 STG.E desc[UR6][R6.64], R25 ;  /* 0x0000001906005986 */ /* 0x0011e2000c101906 */
[----:B------:R-:W-:Y:S01]  /*1230*/  SHF.R.S32.HI R26, RZ, 0x7, R26 ;  /* 0x00000007ff1a7819 */ /* 0x000fe2000001141a */
[----:B------:R-:W-:Y:S02]  /*1240*/  IMAD R27, R28, 0x51, R3 ;  /* 0x000000511c1b7824 */ /* 0x000fe400078e0203 */
[----:B--2---:R2:W-:Y:S01]  /*1250*/  @P4 STG.E desc[UR6][R8.64], R15 ;  /* 0x0000000f08004986 */ /* 0x0045e2000c101906 */
[----:B------:R-:W-:-:S02]  /*1260*/  ISETP.LT.AND P5, PT, R11, 0x200, !P0 ;  /* 0x000002000b00780c */ /* 0x000fc400047a1270 */
[----:B0-----:R-:W-:Y:S02]  /*1270*/  SHF.R.S32.HI R7, RZ, 0x1f, R24 ;  /* 0x0000001fff077819 */ /* 0x001fe40000011418 */
[----:B------:R-:W-:Y:S02]  /*1280*/  LOP3.LUT R25, R0, 0xa0, RZ, 0xfc, !PT ;  /* 0x000000a000197812 */ /* 0x000fe400078efcff */
[----:B--2---:R-:W-:Y:S02]  /*1290*/  LEA.HI R8, R7, R24, RZ, 0x7 ;  /* 0x0000001807087211 */ /* 0x004fe400078f38ff */
[----:B------:R-:W-:Y:S01]  /*12a0*/  SHF.R.S32.HI R6, RZ, 0x1f, R25 ;  /* 0x0000001fff067819 */ /* 0x000fe20000011419 */
[----:B------:R-:W-:Y:S01]  /*12b0*/  IMAD R29, R26, 0xf300, R27 ;  /* 0x0000f3001a1d7824 */ /* 0x000fe200078e021b */
[----:B------:R-:W-:Y:S02]  /*12c0*/  LOP3.LUT R9, R8, 0xffffff80, RZ, 0xc0, !PT ;  /* 0xffffff8008097812 */ /* 0x000fe400078ec0ff */
[----:B------:R-:W-:Y:S01]  /*12d0*/  LEA.HI R15, R6, R25, RZ, 0x7 ;  /* 0x00000019060f7211 */ /* 0x000fe200078f38ff */
[----:B------:R-:W-:Y:S01]  /*12e0*/  IMAD.WIDE R6, R29, 0x4, R4 ;  /* 0x000000041d067825 */ /* 0x000fe200078e0204 */
[----:B------:R-:W-:-:S03]  /*12f0*/  ISETP.LT.AND P6, PT, R24, 0x200, !P0 ;  /* 0x000002001800780c */ /* 0x000fc600047c1270 */
[----:B------:R-:W-:Y:S01]  /*1300*/  IMAD.IADD R26, R24, 0x1, -R9 ;  /* 0x00000001181a7824 */ /* 0x000fe200078e0a09 */
[----:B------:R-:W-:Y:S01]  /*1310*/  LOP3.LUT R24, R15, 0xffffff80, RZ, 0xc0, !PT ;  /* 0xffffff800f187812 */ /* 0x000fe200078ec0ff */
[----:B-1----:R0:W-:Y:S01]  /*1320*/  @P5 STG.E desc[UR6][R6.64], R19 ;  /* 0x0000001306005986 */ /* 0x0021e2000c101906 */
[----:B------:R-:W-:-:S03]  /*1330*/  ISETP.LT.AND P5, PT, R25, 0x200, !P0 ;  /* 0x000002001900780c */ /* 0x000fc600047a1270 */
[----:B------:R-:W-:Y:S01]  /*1340*/  IMAD.IADD R24, R25, 0x1, -R24 ;  /* 0x0000000119187824 */ /* 0x000fe200078e0a18 */
[----:B------:R-:W-:Y:S01]  /*1350*/  LOP3.LUT R25, R0, 0x40, RZ, 0xfc, !PT ;  /* 0x0000004000197812 */ /* 0x000fe200078efcff */
[----:B------:R-:W-:Y:S01]  /*1360*/  IMAD R9, R26, 0x51, R3 ;  /* 0x000000511a097824 */ /* 0x000fe200078e0203 */
[----:B------:R-:W-:Y:S02]  /*1370*/  SHF.R.S32.HI R8, RZ, 0x7, R8 ;  /* 0x00000007ff087819 */ /* 0x000fe40000011408 */
[----:B------:R-:W-:Y:S02]  /*1380*/  SHF.R.S32.HI R26, RZ, 0x1f, R25 ;  /* 0x0000001fff1a7819 */ /* 0x000fe40000011419 */
[----:B0-----:R-:W-:Y:S01]  /*1390*/  LOP3.LUT R6, R20, 0x400, RZ, 0xfc, !PT ;  /* 0x0000040014067812 */ /* 0x001fe200078efcff */
[----:B------:R-:W-:Y:S01]  /*13a0*/  IMAD R9, R8, 0xf300, R9 ;  /* 0x0000f30008097824 */ /* 0x000fe200078e0209 */
[----:B------:R-:W-:Y:S02]  /*13b0*/  LEA.HI R26, R26, R25, RZ, 0x7 ;  /* 0x000000191a1a7211 */ /* 0x000fe400078f38ff */
[----:B------:R-:W-:Y:S01]  /*13c0*/  SHF.R.U32.HI R6, RZ, 0x2, R6 ;  /* 0x00000002ff067819 */ /* 0x000fe20000011606 */
[----:B------:R-:W-:Y:S01]  /*13d0*/  IMAD.WIDE R8, R9, 0x4, R4 ;  /* 0x0000000409087825 */ /* 0x000fe200078e0204 */
[----:B------:R-:W-:-:S02]  /*13e0*/  LOP3.LUT R28, R26, 0xffffff80, RZ, 0xc0, !PT ;  /* 0xffffff801a1c7812 */ /* 0x000fc400078ec0ff */
[----:B------:R-:W-:Y:S02]  /*13f0*/  LOP3.LUT R6, R6, 0x13c, RZ, 0xc0, !PT ;  /* 0x0000013c06067812 */ /* 0x000fe400078ec0ff */
[----:B---3--:R0:W-:Y:S01]  /*1400*/  @P6 STG.E desc[UR6][R8.64], R23 ;  /* 0x0000001708006986 */ /* 0x0081e2000c101906 */
[C---:B------:R-:W-:Y:S01]  /*1410*/  ISETP.LT.AND P6, PT, R25.reuse, 0x200, !P0 ;  /* 0x000002001900780c */ /* 0x040fe200047c1270 */
[----:B------:R-:W-:Y:S02]  /*1420*/  IMAD.IADD R28, R25, 0x1, -R28 ;  /* 0x00000001191c7824 */ /* 0x000fe400078e0a1c */
[----:B------:R-:W-:-:S06]  /*1430*/  IMAD.IADD R25, R21, 0x1, R6 ;  /* 0x0000000115197824 */ /* 0x000fcc00078e0206 */
[----:B------:R-:W1:Y:S01]  /*1440*/  LDS R25, [R25+0x1000] ;  /* 0x0010000019197984 */ /* 0x000e620000000800 */
[----:B0-----:R-:W-:Y:S01]  /*1450*/  LOP3.LUT R9, R0, 0x50, RZ, 0xfc, !PT ;  /* 0x0000005000097812 */ /* 0x001fe200078efcff */
[----:B------:R-:W-:Y:S01]  /*1460*/  IMAD R7, R28, 0x51, R3 ;  /* 0x000000511c077824 */ /* 0x000fe200078e0203 */
[----:B------:R-:W-:Y:S02]  /*1470*/  SHF.R.S32.HI R26, RZ, 0x7, R26 ;  /* 0x00000007ff1a7819 */ /* 0x000fe4000001141a */
[----:B------:R-:W-:-:S03]  /*1480*/  SHF.R.S32.HI R8, RZ, 0x1f, R9 ;  /* 0x0000001fff087819 */ /* 0x000fc60000011409 */
[----:B------:R-:W-:Y:S01]  /*1490*/  IMAD R7, R26, 0xf300, R7 ;  /* 0x0000f3001a077824 */ /* 0x000fe200078e0207 */
[----:B------:R-:W-:Y:S02]  /*14a0*/  LEA.HI R8, R8, R9, RZ, 0x7 ;  /* 0x0000000908087211 */ /* 0x000fe400078f38ff */
[----:B------:R-:W-:Y:S01]  /*14b0*/  SHF.R.S32.HI R19, RZ, 0x7, R10 ;  /* 0x00000007ff137819 */ /* 0x000fe2000001140a */
[----:B------:R-:W-:Y:S01]  /*14c0*/  IMAD.WIDE R6, R7, 0x4, R4 ;  /* 0x0000000407067825 */ /* 0x000fe200078e0204 */
[----:B------:R-:W-:Y:S02]  /*14d0*/  LOP3.LUT R10, R8, 0xffffff80, RZ, 0xc0, !PT ;  /* 0xffffff80080a7812 */ /* 0x000fe400078ec0ff */
[----:B------:R-:W-:-:S03]  /*14e0*/  LOP3.LUT R14, R0, 0xb0, RZ, 0xfc, !PT ;  /* 0x000000b0000e7812 */ /* 0x000fc600078efcff */
[----:B------:R-:W-:Y:S01]  /*14f0*/  IMAD.IADD R10, R9, 0x1, -R10 ;  /* 0x00000001090a7824 */ /* 0x000fe200078e0a0a */
[----:B------:R-:W-:Y:S01]  /*1500*/  SHF.R.S32.HI R11, RZ, 0x1f, R14 ;  /* 0x0000001fff0b7819 */ /* 0x000fe2000001140e */
[----:B------:R-:W-:-:S03]  /*1510*/  IMAD R22, R22, 0x51, R3 ;  /* 0x0000005116167824 */ /* 0x000fc600078e0203 */
[----:B------:R-:W-:Y:S01]  /*1520*/  LEA.HI R11, R11, R14, RZ, 0x7 ;  /* 0x0000000e0b0b7211 */ /* 0x000fe200078f38ff */
[----:B------:R-:W-:Y:S01]  /*1530*/  IMAD R19, R19, 0xf300, R22 ;  /* 0x0000f30013137824 */ /* 0x000fe200078e0216 */
[----:B-1----:R0:W-:Y:S01]  /*1540*/  @P6 STG.E desc[UR6][R6.64], R25 ;  /* 0x0000001906006986 */ /* 0x0021e2000c101906 */
[----:B------:R-:W-:Y:S02]  /*1550*/  ISETP.LT.AND P6, PT, R9, 0x200, !P0 ;  /* 0x000002000900780c */ /* 0x000fe400047c1270 */
[----:B------:R-:W-:-:S04]  /*1560*/  LOP3.LUT R9, R20, 0x500, RZ, 0xfc, !PT ;  /* 0x0000050014097812 */ /* 0x000fc800078efcff */
[----:B------:R-:W-:-:S04]  /*1570*/  SHF.R.U32.HI R9, RZ, 0x2, R9 ;  /* 0x00000002ff097819 */ /* 0x000fc80000011609 */
[----:B------:R-:W-:Y:S02]  /*1580*/  LOP3.LUT R22, R9, 0x17c, RZ, 0xc0, !PT ;  /* 0x0000017c09167812 */ /* 0x000fe400078ec0ff */
[----:B------:R-:W-:-:S03]  /*1590*/  LOP3.LUT R27, R11, 0xffffff80, RZ, 0xc0, !PT ;  /* 0xffffff800b1b7812 */ /* 0x000fc600078ec0ff */
[----:B------:R-:W-:Y:S01]  /*15a0*/  IMAD.IADD R22, R21, 0x1, R22 ;  /* 0x0000000115167824 */ /* 0x000fe200078e0216 */
[C---:B------:R-:W-:Y:S01]  /*15b0*/  ISETP.LT.AND P4, PT, R14.reuse, 0x200, !P0 ;  /* 0x000002000e00780c */ /* 0x040fe20004781270 */
[----:B------:R-:W-:-:S03]  /*15c0*/  IMAD.IADD R14, R14, 0x1, -R27 ;  /* 0x000000010e0e7824 */ /* 0x000fc600078e0a1b */
[----:B------:R-:W1:Y:S01]  /*15d0*/  LDS R27, [R22+0x1400] ;  /* 0x00140000161b7984 */ /* 0x000e620000000800 */
[----:B------:R-:W-:Y:S01]  /*15e0*/  SHF.R.S32.HI R8, RZ, 0x7, R8 ;  /* 0x00000007ff087819 */ /* 0x000fe20000011408 */
[----:B------:R-:W-:-:S04]  /*15f0*/  IMAD R9, R10, 0x51, R3 ;  /* 0x000000510a097824 */ /* 0x000fc800078e0203 */
[----:B------:R-:W-:Y:S01]  /*1600*/  IMAD R23, R8, 0xf300, R9 ;  /* 0x0000f30008177824 */ /* 0x000fe200078e0209 */
[----:B------:R-:W-:-:S04]  /*1610*/  LOP3.LUT R8, R0, 0x60, RZ, 0xfc, !PT ;  /* 0x0000006000087812 */ /* 0x000fc800078efcff */
[----:B0-----:R-:W-:-:S04]  /*1620*/  SHF.R.S32.HI R7, RZ, 0x1f, R8 ;  /* 0x0000001fff077819 */ /* 0x001fc80000011408 */
[----:B------:R-:W-:Y:S01]  /*1630*/  LEA.HI R9, R7, R8, RZ, 0x7 ;  /* 0x0000000807097211 */ /* 0x000fe200078f38ff */
[----:B------:R-:W-:-:S03]  /*1640*/  IMAD.WIDE R6, R23, 0x4, R4 ;  /* 0x0000000417067825 */ /* 0x000fc600078e0204 */
[----:B------:R-:W-:Y:S02]  /*1650*/  LOP3.LUT R23, R9, 0xffffff80, RZ, 0xc0, !PT ;  /* 0xffffff8009177812 */ /* 0x000fe400078ec0ff */
[----:B------:R-:W-:Y:S01]  /*1660*/  SHF.R.S32.HI R9, RZ, 0x7, R9 ;  /* 0x00000007ff097819 */ /* 0x000fe20000011409 */
[----:B-1----:R0:W-:Y:S01]  /*1670*/  @P6 STG.E desc[UR6][R6.64], R27 ;  /* 0x0000001b06006986 */ /* 0x0021e2000c101906 */
[C---:B------:R-:W-:Y:S01]  /*1680*/  ISETP.LT.AND P6, PT, R8.reuse, 0x200, !P0 ;  /* 0x000002000800780c */ /* 0x040fe200047c1270 */
[----:B------:R-:W-:-:S04]  /*1690*/  IMAD.IADD R8, R8, 0x1, -R23 ;  /* 0x0000000108087824 */ /* 0x000fc800078e0a17 */
[----:B------:R-:W-:-:S04]  /*16a0*/  IMAD R8, R8, 0x51, R3 ;  /* 0x0000005108087824 */ /* 0x000fc800078e0203 */
[----:B------:R-:W-:Y:S01]  /*16b0*/  IMAD R23, R9, 0xf300, R8 ;  /* 0x0000f30009177824 */ /* 0x000fe200078e0208 */
[----:B------:R-:W-:-:S04]  /*16c0*/  LOP3.LUT R8, R20, 0x600, RZ, 0xfc, !PT ;  /* 0x0000060014087812 */ /* 0x000fc800078efcff */
[----:B------:R-:W-:-:S04]  /*16d0*/  SHF.R.U32.HI R8, RZ, 0x2, R8 ;  /* 0x00000002ff087819 */ /* 0x000fc80000011608 */
[----:B------:R-:W-:-:S05]  /*16e0*/  LOP3.LUT R8, R8, 0x1bc, RZ, 0xc0, !PT ;  /* 0x000001bc08087812 */ /* 0x000fca00078ec0ff */
[----:B------:R-:W-:-:S05]  /*16f0*/  IMAD.IADD R10, R21, 0x1, R8 ;  /* 0x00000001150a7824 */ /* 0x000fca00078e0208 */
[----:B------:R-:W1:Y:S01]  /*1700*/  LDS R25, [R10+0x1800] ;  /* 0x001800000a197984 */ /* 0x000e620000000800 */
        /* <DEDUP_REMOVED lines=16> */
[----:B0-----:R-:W-:Y:S01]  /*1810*/  IMAD.WIDE R6, R9, 0x4, R4 ;  /* 0x0000000409067825 */ /* 0x001fe200078e0204 */
[----:B------:R-:W-:-:S04]  /*1820*/  LOP3.LUT R9, R0, 0x80, RZ, 0xfc, !PT ;  /* 0x0000008000097812 */ /* 0x000fc800078efcff */
[----:B-1----:R0:W-:Y:S01]  /*1830*/  @P6 STG.E desc[UR6][R6.64], R23 ;  /* 0x0000001706006986 */ /* 0x0021e2000c101906 */
[----:B------:R-:W-:Y:S02]  /*1840*/  ISETP.LT.AND P6, PT, R9, 0x200, !P0 ;  /* 0x000002000900780c */ /* 0x000fe400047c1270 */
[----:B------:R-:W-:-:S04]  /*1850*/  LEA.HI R9, R12, R9, RZ, 0x7 ;  /* 0x000000090c097211 */ /* 0x000fc800078f38ff */
[----:B------:R-:W-:-:S05]  /*1860*/  SHF.R.S32.HI R8, RZ, 0x7, R9 ;  /* 0x00000007ff087819 */ /* 0x000fca0000011409 */
[----:B------:R-:W-:Y:S01]  /*1870*/  IMAD R17, R8, 0xf300, R17 ;  /* 0x0000f30008117824 */ /* 0x000fe200078e0211 */
[----:B------:R-:W-:-:S04]  /*1880*/  LOP3.LUT R8, R20, 0x800, RZ, 0xfc, !PT ;  /* 0x0000080014087812 */ /* 0x000fc800078efcff */
[----:B------:R-:W-:-:S04]  /*1890*/  SHF.R.U32.HI R8, RZ, 0x2, R8 ;  /* 0x00000002ff087819 */ /* 0x000fc80000011608 */
[----:B------:R-:W-:-:S05]  /*18a0*/  LOP3.LUT R8, R8, 0x23c, RZ, 0xc0, !PT ;  /* 0x0000023c08087812 */ /* 0x000fca00078ec0ff */
[----:B------:R-:W-:-:S05]  /*18b0*/  IMAD.IADD R12, R21, 0x1, R8 ;  /* 0x00000001150c7824 */ /* 0x000fca00078e0208 */
[----:B------:R1:W2:Y:S01]  /*18c0*/  LDS R27, [R12+0x2000] ;  /* 0x002000000c1b7984 */ /* 0x0002a20000000800 */
[----:B------:R-:W-:-:S04]  /*18d0*/  LOP3.LUT R8, R0, 0x90, RZ, 0xfc, !PT ;  /* 0x0000009000087812 */ /* 0x000fc800078efcff */
[----:B0-----:R-:W-:-:S04]  /*18e0*/  SHF.R.S32.HI R7, RZ, 0x1f, R8 ;  /* 0x0000001fff077819 */ /* 0x001fc80000011408 */
[----:B------:R-:W-:Y:S01]  /*18f0*/  LEA.HI R10, R7, R8, RZ, 0x7 ;  /* 0x00000008070a7211 */ /* 0x000fe200078f38ff */
[----:B------:R-:W-:Y:S01]  /*1900*/  IMAD.WIDE R6, R17, 0x4, R4 ;  /* 0x0000000411067825 */ /* 0x000fe200078e0204 */
[----:B------:R-:W-:Y:S02]  /*1910*/  SHF.R.S32.HI R9, RZ, 0x7, R13 ;  /* 0x00000007ff097819 */ /* 0x000fe4000001140d */
[----:B------:R-:W-:Y:S02]  /*1920*/  LOP3.LUT R13, R10, 0xffffff80, RZ, 0xc0, !PT ;  /* 0xffffff800a0d7812 */ /* 0x000fe400078ec0ff */
[----:B------:R-:W-:Y:S02]  /*1930*/  SHF.R.S32.HI R25, RZ, 0x7, R10 ;  /* 0x00000007ff197819 */ /* 0x000fe4000001140a */
[C---:B------:R-:W-:Y:S02]  /*1940*/  LOP3.LUT R10, R20.reuse, 0xa00, RZ, 0xfc, !PT ;  /* 0x00000a00140a7812 */ /* 0x040fe400078efcff */
[----:B-1----:R-:W-:-:S02]  /*1950*/  LOP3.LUT R12, R20, 0xb00, RZ, 0xfc, !PT ;  /* 0x00000b00140c7812 */ /* 0x002fc400078efcff */
[----:B------:R-:W-:Y:S01]  /*1960*/  LOP3.LUT R17, R20, 0xd00, RZ, 0xfc, !PT ;  /* 0x00000d0014117812 */ /* 0x000fe200078efcff */
[----:B--2---:R0:W-:Y:S01]  /*1970*/  @P6 STG.E desc[UR6][R6.64], R27 ;  /* 0x0000001b06006986 */ /* 0x0041e2000c101906 */
[C---:B------:R-:W-:Y:S01]  /*1980*/  ISETP.LT.AND P6, PT, R8.reuse, 0x200, !P0 ;  /* 0x000002000800780c */ /* 0x040fe200047c1270 */
[----:B------:R-:W-:-:S04]  /*1990*/  IMAD.IADD R8, R8, 0x1, -R13 ;  /* 0x0000000108087824 */ /* 0x000fc800078e0a0d */
[----:B------:R-:W-:-:S04]  /*19a0*/  IMAD R8, R8, 0x51, R3 ;  /* 0x0000005108087824 */ /* 0x000fc800078e0203 */
[----:B------:R-:W-:Y:S01]  /*19b0*/  IMAD R25, R25, 0xf300, R8 ;  /* 0x0000f30019197824 */ /* 0x000fe200078e0208 */
[C---:B------:R-:W-:Y:S02]  /*19c0*/  LOP3.LUT R8, R20.reuse, 0x900, RZ, 0xfc, !PT ;  /* 0x0000090014087812 */ /* 0x040fe400078efcff */
[C---:B------:R-:W-:Y:S02]  /*19d0*/  LOP3.LUT R13, R20.reuse, 0xc00, RZ, 0xfc, !PT ;  /* 0x00000c00140d7812 */ /* 0x040fe400078efcff */
[----:B------:R-:W-:Y:S02]  /*19e0*/  SHF.R.U32.HI R8, RZ, 0x2, R8 ;  /* 0x00000002ff087819 */ /* 0x000fe40000011608 */
[----:B0-----:R-:W-:Y:S02]  /*19f0*/  LOP3.LUT R6, R20, 0xe00, RZ, 0xfc, !PT ;  /* 0x00000e0014067812 */ /* 0x001fe400078efcff */
[----:B------:R-:W-:Y:S02]  /*1a00*/  SHF.R.U32.HI R10, RZ, 0x2, R10 ;  /* 0x00000002ff0a7819 */ /* 0x000fe4000001160a */
[----:B------:R-:W-:Y:S01]  /*1a10*/  LOP3.LUT R8, R8, 0x27c, RZ, 0xc0, !PT ;  /* 0x0000027c08087812 */ /* 0x000fe200078ec0ff */
[----:B------:R-:W-:Y:S01]  /*1a20*/  IMAD R18, R18, 0x51, R3 ;  /* 0x0000005112127824 */ /* 0x000fe200078e0203 */
[----:B------:R-:W-:-:S02]  /*1a30*/  SHF.R.U32.HI R12, RZ, 0x2, R12 ;  /* 0x00000002ff0c7819 */ /* 0x000fc4000001160c */
[----:B------:R-:W-:Y:S02]  /*1a40*/  SHF.R.U32.HI R13, RZ, 0x2, R13 ;  /* 0x00000002ff0d7819 */ /* 0x000fe4000001160d */
[----:B------:R-:W-:Y:S01]  /*1a50*/  SHF.R.U32.HI R17, RZ, 0x2, R17 ;  /* 0x00000002ff117819 */ /* 0x000fe20000011611 */
[----:B------:R-:W-:Y:S01]  /*1a60*/  IMAD.IADD R27, R21, 0x1, R8 ;  /* 0x00000001151b7824 */ /* 0x000fe200078e0208 */
[----:B------:R-:W-:Y:S02]  /*1a70*/  SHF.R.U32.HI R7, RZ, 0x2, R6 ;  /* 0x00000002ff077819 */ /* 0x000fe40000011606 */
[----:B------:R-:W-:Y:S01]  /*1a80*/  LOP3.LUT R10, R10, 0x2bc, RZ, 0xc0, !PT ;  /* 0x000002bc0a0a7812 */ /* 0x000fe200078ec0ff */
[----:B------:R-:W-:Y:S01]  /*1a90*/  IMAD R9, R9, 0xf300, R18 ;  /* 0x0000f30009097824 */ /* 0x000fe200078e0212 */
[----:B------:R-:W-:Y:S01]  /*1aa0*/  LOP3.LUT R6, R12, 0x2fc, RZ, 0xc0, !PT ;  /* 0x000002fc0c067812 */ /* 0x000fe200078ec0ff */
[----:B------:R-:W0:Y:S01]  /*1ab0*/  LDS R27, [R27+0x2400] ;  /* 0x002400001b1b7984 */ /* 0x000e220000000800 */
[----:B------:R-:W-:-:S02]  /*1ac0*/  LOP3.LUT R8, R13, 0x33c, RZ, 0xc0, !PT ;  /* 0x0000033c0d087812 */ /* 0x000fc400078ec0ff */
[----:B------:R-:W-:Y:S01]  /*1ad0*/  LOP3.LUT R18, R17, 0x37c, RZ, 0xc0, !PT ;  /* 0x0000037c11127812 */ /* 0x000fe200078ec0ff */
[----:B------:R-:W-:Y:S01]  /*1ae0*/  IMAD.IADD R12, R21, 0x1, R10 ;  /* 0x00000001150c7824 */ /* 0x000fe200078e020a */
[----:B------:R-:W-:Y:S01]  /*1af0*/  LOP3.LUT R22, R7, 0x3bc, RZ, 0xc0, !PT ;  /* 0x000003bc07167812 */ /* 0x000fe200078ec0ff */
[C---:B------:R-:W-:Y:S02]  /*1b00*/  IMAD.IADD R10, R21.reuse, 0x1, R6 ;  /* 0x00000001150a7824 */ /* 0x040fe400078e0206 */
[C---:B------:R-:W-:Y:S02]  /*1b10*/  IMAD.IADD R8, R21.reuse, 0x1, R8 ;  /* 0x0000000115087824 */ /* 0x040fe400078e0208 */
[C---:B------:R-:W-:Y:S01]  /*1b20*/  IMAD.IADD R7, R21.reuse, 0x1, R18 ;  /* 0x0000000115077824 */ /* 0x040fe200078e0212 */
[----:B------:R-:W1:Y:S01]  /*1b30*/  LDS R12, [R12+0x2800] ;  /* 0x002800000c0c7984 */ /* 0x000e620000000800 */
[----:B------:R-:W-:-:S03]  /*1b40*/  IMAD.IADD R6, R21, 0x1, R22 ;  /* 0x0000000115067824 */ /* 0x000fc600078e0216 */
[----:B------:R-:W2:Y:S04]  /*1b50*/  LDS R10, [R10+0x2c00] ;  /* 0x002c00000a0a7984 */ /* 0x000ea80000000800 */
[----:B------:R-:W3:Y:S04]  /*1b60*/  LDS R8, [R8+0x3000] ;  /* 0x0030000008087984 */ /* 0x000ee80000000800 */
[----:B------:R-:W4:Y:S04]  /*1b70*/  LDS R7, [R7+0x3400] ;  /* 0x0034000007077984 */ /* 0x000f280000000800 */
[----:B------:R-:W5:Y:S01]  /*1b80*/  LDS R6, [R6+0x3800] ;  /* 0x0038000006067984 */ /* 0x000f620000000800 */
[----:B------:R-:W-:Y:S01]  /*1b90*/  LOP3.LUT R20, R20, 0xf00, RZ, 0xfc, !PT ;  /* 0x00000f0014147812 */ /* 0x000fe200078efcff */
[----:B------:R-:W-:-:S03]  /*1ba0*/  IMAD R17, R16, 0x51, R3 ;  /* 0x0000005110117824 */ /* 0x000fc600078e0203 */
[----:B------:R-:W-:Y:S01]  /*1bb0*/  SHF.R.U32.HI R20, RZ, 0x2, R20 ;  /* 0x00000002ff147819 */ /* 0x000fe20000011614 */
[----:B------:R-:W-:Y:S01]  /*1bc0*/  IMAD R16, R14, 0x51, R3 ;  /* 0x000000510e107824 */ /* 0x000fe200078e0203 */
[----:B------:R-:W-:Y:S01]  /*1bd0*/  SHF.R.S32.HI R15, RZ, 0x7, R15 ;  /* 0x00000007ff0f7819 */ /* 0x000fe2000001140f */
[----:B------:R-:W-:Y:S01]  /*1be0*/  IMAD R14, R24, 0x51, R3 ;  /* 0x00000051180e7824 */ /* 0x000fe200078e0203 */
[----:B------:R-:W-:Y:S02]  /*1bf0*/  LOP3.LUT R20, R20, 0x3fc, RZ, 0xc0, !PT ;  /* 0x000003fc14147812 */ /* 0x000fe400078ec0ff */
[----:B------:R-:W-:Y:S02]  /*1c00*/  SHF.R.S32.HI R11, RZ, 0x7, R11 ;  /* 0x00000007ff0b7819 */ /* 0x000fe4000001140b */
[----:B------:R-:W-:Y:S02]  /*1c10*/  SHF.R.S32.HI R2, RZ, 0x7, R2 ;  /* 0x00000007ff027819 */ /* 0x000fe40000011402 */
[----:B------:R-:W-:Y:S01]  /*1c20*/  LOP3.LUT R0, R0, 0xf0, RZ, 0xfc, !PT ;  /* 0x000000f000007812 */ /* 0x000fe200078efcff */
[----:B------:R-:W-:-:S02]  /*1c30*/  IMAD R15, R15, 0xf300, R14 ;  /* 0x0000f3000f0f7824 */ /* 0x000fc400078e020e */
[----:B------:R-:W-:Y:S01]  /*1c40*/  IMAD.IADD R13, R21, 0x1, R20 ;  /* 0x00000001150d7824 */ /* 0x000fe200078e0214 */
[----:B------:R-:W-:Y:S01]  /*1c50*/  ISETP.LT.AND P0, PT, R0, 0x200, !P0 ;  /* 0x000002000000780c */ /* 0x000fe20004701270 */
[----:B------:R-:W-:Y:S02]  /*1c60*/  IMAD R11, R11, 0xf300, R16 ;  /* 0x0000f3000b0b7824 */ /* 0x000fe400078e0210 */
[----:B------:R-:W-:Y:S02]  /*1c70*/  IMAD R21, R2, 0xf300, R17 ;  /* 0x0000f30002157824 */ /* 0x000fe400078e0211 */
[----:B------:R-:W-:-:S04]  /*1c80*/  IMAD.WIDE R24, R25, 0x4, R4 ;  /* 0x0000000419187825 */ /* 0x000fc800078e0204 */
[--C-:B------:R-:W-:Y:S01]  /*1c90*/  IMAD.WIDE R14, R15, 0x4, R4.reuse ;  /* 0x000000040f0e7825 */ /* 0x100fe200078e0204 */
[----:B0-----:R0:W-:Y:S03]  /*1ca0*/  @P6 STG.E desc[UR6][R24.64], R27 ;  /* 0x0000001b18006986 */ /* 0x0011e6000c101906 */
[--C-:B------:R-:W-:Y:S01]  /*1cb0*/  IMAD.WIDE R16, R11, 0x4, R4.reuse ;  /* 0x000000040b107825 */ /* 0x100fe200078e0204 */
[----:B-1----:R0:W-:Y:S03]  /*1cc0*/  @P5 STG.E desc[UR6][R14.64], R12 ;  /* 0x0000000c0e005986 */ /* 0x0021e6000c101906 */
[--C-:B------:R-:W-:Y:S01]  /*1cd0*/  IMAD.WIDE R20, R21, 0x4, R4.reuse ;  /* 0x0000000415147825 */ /* 0x100fe200078e0204 */
[----:B--2---:R0:W-:Y:S03]  /*1ce0*/  @P4 STG.E desc[UR6][R16.64], R10 ;  /* 0x0000000a10004986 */ /* 0x0041e6000c101906 */
[--C-:B------:R-:W-:Y:S01]  /*1cf0*/  IMAD.WIDE R22, R9, 0x4, R4.reuse ;  /* 0x0000000409167825 */ /* 0x100fe200078e0204 */
[----:B---3--:R0:W-:Y:S03]  /*1d00*/  @P3 STG.E desc[UR6][R20.64], R8 ;  /* 0x0000000814003986 */ /* 0x0081e6000c101906 */
[----:B------:R-:W-:Y:S01]  /*1d10*/  IMAD.WIDE R18, R19, 0x4, R4 ;  /* 0x0000000413127825 */ /* 0x000fe200078e0204 */
[----:B----4-:R0:W-:Y:S04]  /*1d20*/  @P2 STG.E desc[UR6][R22.64], R7 ;  /* 0x0000000716002986 */ /* 0x0101e8000c101906 */
[----:B-----5:R0:W-:Y:S02]  /*1d30*/  @P1 STG.E desc[UR6][R18.64], R6 ;  /* 0x0000000612001986 */ /* 0x0201e4000c101906 */
[----:B0-----:R-:W-:Y:S05]  /*1d40*/  @!P0 EXIT ;  /* 0x000000000000894d */ /* 0x001fea0003800000 */
[----:B------:R-:W1:Y:S01]  /*1d50*/  LDS R13, [R13+0x3c00] ;  /* 0x003c00000d0d7984 */ /* 0x000e620000000800 */
[----:B0-----:R-:W-:-:S04]  /*1d60*/  SHF.R.S32.HI R7, RZ, 0x1f, R0 ;  /* 0x0000001fff077819 */ /* 0x001fc80000011400 */
[----:B------:R-:W-:-:S04]  /*1d70*/  LEA.HI R7, R7, R0, RZ, 0x7 ;  /* 0x0000000007077211 */ /* 0x000fc800078f38ff */
[----:B------:R-:W-:Y:S02]  /*1d80*/  LOP3.LUT R9, R7, 0xffffff80, RZ, 0xc0, !PT ;  /* 0xffffff8007097812 */ /* 0x000fe400078ec0ff */
[----:B------:R-:W-:-:S03]  /*1d90*/  SHF.R.S32.HI R7, RZ, 0x7, R7 ;  /* 0x00000007ff077819 */ /* 0x000fc60000011407 */
[----:B------:R-:W-:-:S04]  /*1da0*/  IMAD.IADD R0, R0, 0x1, -R9 ;  /* 0x0000000100007824 */ /* 0x000fc800078e0a09 */
[----:B------:R-:W-:-:S04]  /*1db0*/  IMAD R0, R0, 0x51, R3 ;  /* 0x0000005100007824 */ /* 0x000fc800078e0203 */
[----:B------:R-:W-:-:S04]  /*1dc0*/  IMAD R7, R7, 0xf300, R0 ;  /* 0x0000f30007077824 */ /* 0x000fc800078e0200 */
[----:B------:R-:W-:-:S05]  /*1dd0*/  IMAD.WIDE R4, R7, 0x4, R4 ;  /* 0x0000000407047825 */ /* 0x000fca00078e0204 */
[----:B-1----:R-:W-:Y:S01]  /*1de0*/  STG.E desc[UR6][R4.64], R13 ;  /* 0x0000000d04007986 */ /* 0x002fe2000c101906 */
[----:B------:R-:W-:Y:S05]  /*1df0*/  EXIT ;  /* 0x000000000000794d */ /* 0x000fea0003800000 */
.L_x_0:
[----:B------:R-:W-:-:S00]  /*1e00*/  BRA `(.L_x_0) ;  /* 0xfffffffc00fc7947 */ /* 0x000fc0000383ffff */
[----:B------:R-:W-:-:S00]  /*1e10*/  NOP ;  /* 0x0000000000007918 */ /* 0x000fc00000000000 */
        /* <DEDUP_REMOVED lines=14> */
.L_x_1:


//--------------------- .nv.global.init           --------------------------
	.section	.nv.global.init,"aw",@progbits
.nv.global.init:
	.type		_$_str,@object
	.size		_$_str,(_$_str_$_2 - _$_str)
_$_str:
        /*0000*/ 	.byte	0x5f, 0x5f, 0x43, 0x55, 0x44, 0x41, 0x5f, 0x46, 0x54, 0x5a, 0x00
	.type		_$_str_$_2,@object
	.size		_$_str_$_2,(.L_1 - _$_str_$_2)
_$_str_$_2:
        /*000b*/ 	.byte	0x5f, 0x5f, 0x43, 0x55, 0x44, 0x41, 0x5f, 0x50, 0x52, 0x45, 0x43, 0x5f, 0x53, 0x51, 0x52, 0x54
        /*001b*/ 	.byte	0x00
.L_1:


//--------------------- .nv.shared.triton_poi_fused__native_batch_norm_legit_no_training_relu_18 --------------------------
	.section	.nv.shared.triton_poi_fused__native_batch_norm_legit_no_training_relu_18,"aw",@nobits
	.sectionflags	@""
	.align	16
	.zero		1024


//--------------------- .nv.constant0.triton_poi_fused__native_batch_norm_legit_no_training_relu_18 --------------------------
	.section	.nv.constant0.triton_poi_fused__native_batch_norm_legit_no_training_relu_18,"a",@progbits
	.sectionflags	@""
	.align	4
.nv.constant0.triton_poi_fused__native_batch_norm_legit_no_training_relu_18:
	.zero		584
